//
// Generated by NVIDIA NVVM Compiler
//
// Compiler Build ID: CL-36424714
// Cuda compilation tools, release 13.0, V13.0.88
// Based on NVVM 20.0.0
//

.version 9.0
.target sm_100
.address_size 64

	// .globl	_Z4loopv
.extern .func  (.param .b32 func_retval0) vprintf
(
	.param .b64 vprintf_param_0,
	.param .b64 vprintf_param_1
)
;
.global .align 1 .b8 $str[18] = {112, 97, 114, 114, 101, 108, 32, 112, 114, 111, 99, 101, 115, 115, 105, 110, 103};

.visible .entry _Z4loopv()
{
	.reg .b32 	%r<3>;
	.reg .b64 	%rd<3>;

	mov.u64 	%rd1, $str;
	cvta.global.u64 	%rd2, %rd1;
	{ // callseq 0, 0
	.param .b64 param0;
	st.param.b64 	[param0], %rd2;
	.param .b64 param1;
	st.param.b64 	[param1], 0;
	.param .b32 retval0;
	call.uni (retval0), 
	vprintf, 
	(
	param0, 
	param1
	);
	ld.param.b32 	%r1, [retval0];
	} // callseq 0
	ret;

}


// ===== COMPILED SASS (sm_100) =====

	.target	sm_100

	.elftype	@"ET_EXEC"


//--------------------- .note.nv.tkinfo           --------------------------
	.section	.note.nv.tkinfo,"",@"SHT_NOTE"
	.sectionflags	@"SHF_NOTE_NV_TKINFO"
	.tkinfo
        /*0018*/ 	.word	0x00000002
        /*0030*/ 	.string	""
        /*0030*/ 	.string	"ptxas"
        /*0030*/ 	.string	"Cuda compilation tools, release 13.0, V13.0.88"
        /*0030*/ 	.string	"Build cuda_13.0.r13.0/compiler.36424714_0"
        /*0030*/ 	.string	"-arch sm_100 -m 64 "



//--------------------- .note.nv.cuinfo           --------------------------
	.section	.note.nv.cuinfo,"",@"SHT_NOTE"
	.sectionflags	@"SHF_NOTE_NV_CUINFO"
        /*0018*/ 	.short	0x0002
        /*001a*/ 	.short	0x0064
        /*001c*/ 	.short	0x0082
	.zero		2


//--------------------- .nv.info                  --------------------------
	.section	.nv.info,"",@"SHT_CUDA_INFO"
	.align	4


	//----- nvinfo : EIATTR_REGCOUNT
	.align		4
        /*0000*/ 	.byte	0x04, 0x2f
        /*0002*/ 	.short	(.L_2 - .L_1)
	.align		4
.L_1:
        /*0004*/ 	.word	index@(_Z4loopv)
        /*0008*/ 	.word	0x00000018


	//----- nvinfo : EIATTR_FRAME_SIZE
	.align		4
.L_2:
        /*000c*/ 	.byte	0x04, 0x11
        /*000e*/ 	.short	(.L_4 - .L_3)
	.align		4
.L_3:
        /*0010*/ 	.word	index@(_Z4loopv)
        /*0014*/ 	.word	0x00000000


	//----- nvinfo : EIATTR_MIN_STACK_SIZE
	.align		4
.L_4:
        /*0018*/ 	.byte	0x04, 0x12
        /*001a*/ 	.short	(.L_6 - .L_5)
	.align		4
.L_5:
        /*001c*/ 	.word	index@(_Z4loopv)
        /*0020*/ 	.word	0x00000000
.L_6:


//--------------------- .nv.compat                --------------------------
	.section	.nv.compat,"",@"SHT_CUDA_COMPAT_INFO"
	.align	4
        /*0000*/ 	.byte	0x02, 0x09, 0x00, 0x00, 0x02, 0x02, 0x01, 0x00, 0x02, 0x05, 0x05, 0x00, 0x03, 0x07, 0x01, 0x01
        /*0010*/ 	.byte	0x02, 0x03, 0x00, 0x00, 0x02, 0x06, 0x01, 0x00, 0x04, 0x0b, 0x08, 0x00, 0x09, 0x00, 0x00, 0x00
        /*0020*/ 	.byte	0x00, 0x00, 0x00, 0x00


//--------------------- .nv.info._Z4loopv         --------------------------
	.section	.nv.info._Z4loopv,"",@"SHT_CUDA_INFO"
	.sectionflags	@""
	.align	4


	//----- nvinfo : EIATTR_CUDA_API_VERSION
	.align		4
        /*0000*/ 	.byte	0x04, 0x37
        /*0002*/ 	.short	(.L_8 - .L_7)
.L_7:
        /*0004*/ 	.word	0x00000082


	//----- nvinfo : EIATTR_SPARSE_MMA_MASK
	.align		4
.L_8:
        /*0008*/ 	.byte	0x03, 0x50
        /*000a*/ 	.short	0x0000


	//----- nvinfo : EIATTR_MAXREG_COUNT
	.align		4
        /*000c*/ 	.byte	0x03, 0x1b
        /*000e*/ 	.short	0x00ff


	//----- nvinfo : EIATTR_EXTERNS
	.align		4
        /*0010*/ 	.byte	0x04, 0x0f
        /*0012*/ 	.short	(.L_10 - .L_9)


	//   ....[0]....
	.align		4
.L_9:
        /*0014*/ 	.word	index@(vprintf)


	//----- nvinfo : EIATTR_MERCURY_ISA_VERSION
	.align		4
.L_10:
        /*0018*/ 	.byte	0x03, 0x5f
        /*001a*/ 	.short	0x0101


	//----- nvinfo : EIATTR_VRC_CTA_INIT_COUNT
	.align		4
        /*001c*/ 	.byte	0x02, 0x4a
	.zero		1
	.zero		1


	//----- nvinfo : EIATTR_SYSCALL_OFFSETS
	.align		4
        /*0020*/ 	.byte	0x04, 0x46
        /*0022*/ 	.short	(.L_12 - .L_11)


	//   ....[0]....
.L_11:
        /*0024*/ 	.word	0x00000080


	//----- nvinfo : EIATTR_EXIT_INSTR_OFFSETS
	.align		4
.L_12:
        /*0028*/ 	.byte	0x04, 0x1c
        /*002a*/ 	.short	(.L_14 - .L_13)


	//   ....[0]....
.L_13:
        /*002c*/ 	.word	0x00000090


	//----- nvinfo : EIATTR_SW_WAR
	.align		4
.L_14:
        /*0030*/ 	.byte	0x04, 0x36
        /*0032*/ 	.short	(.L_16 - .L_15)
.L_15:
        /*0034*/ 	.word	0x00000008
.L_16:


//--------------------- .nv.callgraph             --------------------------
	.section	.nv.callgraph,"",@"SHT_CUDA_CALLGRAPH"
	.align	4
	.sectionentsize	8
	.align		4
        /*0000*/ 	.word	0x00000000
	.align		4
        /*0004*/ 	.word	0xffffffff
	.align		4
        /*0008*/ 	.word	index@(_Z4loopv)
	.align		4
        /*000c*/ 	.word	index@(vprintf)
	.align		4
        /*0010*/ 	.word	0x00000000
	.align		4
        /*0014*/ 	.word	0xfffffffe
	.align		4
        /*0018*/ 	.word	0x00000000
	.align		4
        /*001c*/ 	.word	0xfffffffd
	.align		4
        /*0020*/ 	.word	0x00000000
	.align		4
        /*0024*/ 	.word	0xfffffffc


//--------------------- .nv.constant4             --------------------------
	.section	.nv.constant4,"a",@progbits
	.align	8
	.align		8
.nv.constant4:
        /*0000*/ 	.dword	vprintf
	.align		8
        /*0008*/ 	.dword	$str


//--------------------- .text._Z4loopv            --------------------------
	.section	.text._Z4loopv,"ax",@progbits
	.align	128
        .global         _Z4loopv
        .type           _Z4loopv,@function
        .size           _Z4loopv,(.L_x_2 - _Z4loopv)
        .other          _Z4loopv,@"STO_CUDA_ENTRY STV_DEFAULT"
_Z4loopv:
.text._Z4loopv:
[----:B------:R-:W0:Y:S01]  /*0000*/  LDC R1, c[0x0][0x37c] ;  /* 0x0000df00ff017b82 */ /* 0x000e220000000800 */
[----:B------:R-:W-:Y:S01]  /*0010*/  MOV R0, 0x0 ;  /* 0x0000000000007802 */ /* 0x000fe20000000f00 */
[----:B------:R-:W1:Y:S01]  /*0020*/  LDCU.64 UR4, c[0x4][0x8] ;  /* 0x01000100ff0477ac */ /* 0x000e620008000a00 */
[----:B------:R-:W-:-:S05]  /*0030*/  CS2R R6, SRZ ;  /* 0x0000000000067805 */ /* 0x000fca000001ff00 */
[----:B------:R2:W3:Y:S01]  /*0040*/  LDC.64 R2, c[0x4][R0] ;  /* 0x0100000000027b82 */ /* 0x0004e20000000a00 */
[----:B-1----:R-:W-:Y:S02]  /*0050*/  IMAD.U32 R4, RZ, RZ, UR4 ;  /* 0x00000004ff047e24 */ /* 0x002fe4000f8e00ff */
[----:B--2---:R-:W-:-:S07]  /*0060*/  IMAD.U32 R5, RZ, RZ, UR5 ;  /* 0x00000005ff057e24 */ /* 0x004fce000f8e00ff */
[----:B------:R-:W-:-:S07]  /*0070*/  LEPC R20, `(.L_x_0) ;  /* 0x000000001014794e */ /* 0x000fce0000000000 */
[----:B0--3--:R-:W-:Y:S05]  /*0080*/  CALL.ABS.NOINC R2 ;  /* 0x0000000002007343 */ /* 0x009fea0003c00000 */
.L_x_0:
[----:B------:R-:W-:Y:S05]  /*0090*/  EXIT ;  /* 0x000000000000794d */ /* 0x000fea0003800000 */
.L_x_1:
[----:B------:R-:W-:-:S00]  /*00a0*/  BRA `(.L_x_1) ;  /* 0xfffffffc00fc7947 */ /* 0x000fc0000383ffff */
[----:B------:R-:W-:-:S00]  /*00b0*/  NOP ;  /* 0x0000000000007918 */ /* 0x000fc00000000000 */
        /* <DEDUP_REMOVED lines=12> */
.L_x_2:


//--------------------- .nv.global.init           --------------------------
	.section	.nv.global.init,"aw",@progbits
.nv.global.init:
	.type		$str,@object
	.size		$str,(.L_0 - $str)
$str:
        /*0000*/ 	.byte	0x70, 0x61, 0x72, 0x72, 0x65, 0x6c, 0x20, 0x70, 0x72, 0x6f, 0x63, 0x65, 0x73, 0x73, 0x69, 0x6e
        /*0010*/ 	.byte	0x67, 0x00
.L_0:


//--------------------- .nv.shared.reserved.0     --------------------------
	.section	.nv.shared.reserved.0,"aw",@nobits
	.weak		__nv_reservedSMEM_offset_0_alias
	.size		__nv_reservedSMEM_offset_0_alias, 0, 64
	.other		__nv_reservedSMEM_offset_0_alias,@"STO_CUDA_RESERVED_SHARED STV_DEFAULT"
__nv_reservedSMEM_offset_0_alias:
	.zero		0
	.zero		64


//--------------------- .nv.constant0._Z4loopv    --------------------------
	.section	.nv.constant0._Z4loopv,"a",@progbits
	.sectionflags	@""
	.align	4
.nv.constant0._Z4loopv:
	.zero		896


//--------------------- SYMBOLS --------------------------

	.type		.nv.reservedSmem.offset0,@object
	.size		.nv.reservedSmem.offset0,0x4
	.type		vprintf,@function
